//
// Generated by NVIDIA NVVM Compiler
//
// Compiler Build ID: CL-36424714
// Cuda compilation tools, release 13.0, V13.0.88
// Based on NVVM 20.0.0
//

.version 9.0
.target sm_100
.address_size 64

	// .globl	_Z12helloFromGPUv
.extern .func  (.param .b32 func_retval0) vprintf
(
	.param .b64 vprintf_param_0,
	.param .b64 vprintf_param_1
)
;
.global .align 1 .b8 $str[21] = {72, 101, 108, 108, 111, 32, 102, 114, 111, 109, 32, 116, 104, 101, 32, 71, 80, 85, 33, 10};

.visible .entry _Z12helloFromGPUv()
{
	.reg .pred 	%p<2>;
	.reg .b32 	%r<4>;
	.reg .b64 	%rd<3>;

	mov.u32 	%r1, %tid.x;
	setp.ne.s32 	%p1, %r1, 0;
	@%p1 bra 	$L__BB0_2;
	mov.u64 	%rd1, $str;
	cvta.global.u64 	%rd2, %rd1;
	{ // callseq 0, 0
	.param .b64 param0;
	st.param.b64 	[param0], %rd2;
	.param .b64 param1;
	st.param.b64 	[param1], 0;
	.param .b32 retval0;
	call.uni (retval0), 
	vprintf, 
	(
	param0, 
	param1
	);
	ld.param.b32 	%r2, [retval0];
	} // callseq 0
$L__BB0_2:
	ret;

}


// ===== COMPILED SASS (sm_100) =====

	.target	sm_100

	.elftype	@"ET_EXEC"


//--------------------- .note.nv.tkinfo           --------------------------
	.section	.note.nv.tkinfo,"",@"SHT_NOTE"
	.sectionflags	@"SHF_NOTE_NV_TKINFO"
	.tkinfo
        /*0018*/ 	.word	0x00000002
        /*0030*/ 	.string	""
        /*0030*/ 	.string	"ptxas"
        /*0030*/ 	.string	"Cuda compilation tools, release 13.0, V13.0.88"
        /*0030*/ 	.string	"Build cuda_13.0.r13.0/compiler.36424714_0"
        /*0030*/ 	.string	"-arch sm_100 -m 64 "



//--------------------- .note.nv.cuinfo           --------------------------
	.section	.note.nv.cuinfo,"",@"SHT_NOTE"
	.sectionflags	@"SHF_NOTE_NV_CUINFO"
        /*0018*/ 	.short	0x0002
        /*001a*/ 	.short	0x0064
        /*001c*/ 	.short	0x0082
	.zero		2


//--------------------- .nv.info                  --------------------------
	.section	.nv.info,"",@"SHT_CUDA_INFO"
	.align	4


	//----- nvinfo : EIATTR_REGCOUNT
	.align		4
        /*0000*/ 	.byte	0x04, 0x2f
        /*0002*/ 	.short	(.L_2 - .L_1)
	.align		4
.L_1:
        /*0004*/ 	.word	index@(_Z12helloFromGPUv)
        /*0008*/ 	.word	0x00000018


	//----- nvinfo : EIATTR_FRAME_SIZE
	.align		4
.L_2:
        /*000c*/ 	.byte	0x04, 0x11
        /*000e*/ 	.short	(.L_4 - .L_3)
	.align		4
.L_3:
        /*0010*/ 	.word	index@(_Z12helloFromGPUv)
        /*0014*/ 	.word	0x00000000


	//----- nvinfo : EIATTR_MIN_STACK_SIZE
	.align		4
.L_4:
        /*0018*/ 	.byte	0x04, 0x12
        /*001a*/ 	.short	(.L_6 - .L_5)
	.align		4
.L_5:
        /*001c*/ 	.word	index@(_Z12helloFromGPUv)
        /*0020*/ 	.word	0x00000000
.L_6:


//--------------------- .nv.compat                --------------------------
	.section	.nv.compat,"",@"SHT_CUDA_COMPAT_INFO"
	.align	4
        /*0000*/ 	.byte	0x02, 0x09, 0x00, 0x00, 0x02, 0x02, 0x01, 0x00, 0x02, 0x05, 0x05, 0x00, 0x03, 0x07, 0x01, 0x01
        /*0010*/ 	.byte	0x02, 0x03, 0x00, 0x00, 0x02, 0x06, 0x01, 0x00, 0x04, 0x0b, 0x08, 0x00, 0x09, 0x00, 0x00, 0x00
        /*0020*/ 	.byte	0x00, 0x00, 0x00, 0x00


//--------------------- .nv.info._Z12helloFromGPUv --------------------------
	.section	.nv.info._Z12helloFromGPUv,"",@"SHT_CUDA_INFO"
	.sectionflags	@""
	.align	4


	//----- nvinfo : EIATTR_CUDA_API_VERSION
	.align		4
        /*0000*/ 	.byte	0x04, 0x37
        /*0002*/ 	.short	(.L_8 - .L_7)
.L_7:
        /*0004*/ 	.word	0x00000082


	//----- nvinfo : EIATTR_SPARSE_MMA_MASK
	.align		4
.L_8:
        /*0008*/ 	.byte	0x03, 0x50
        /*000a*/ 	.short	0x0000


	//----- nvinfo : EIATTR_MAXREG_COUNT
	.align		4
        /*000c*/ 	.byte	0x03, 0x1b
        /*000e*/ 	.short	0x00ff


	//----- nvinfo : EIATTR_EXTERNS
	.align		4
        /*0010*/ 	.byte	0x04, 0x0f
        /*0012*/ 	.short	(.L_10 - .L_9)


	//   ....[0]....
	.align		4
.L_9:
        /*0014*/ 	.word	index@(vprintf)


	//----- nvinfo : EIATTR_MERCURY_ISA_VERSION
	.align		4
.L_10:
        /*0018*/ 	.byte	0x03, 0x5f
        /*001a*/ 	.short	0x0101


	//----- nvinfo : EIATTR_VRC_CTA_INIT_COUNT
	.align		4
        /*001c*/ 	.byte	0x02, 0x4a
	.zero		1
	.zero		1


	//----- nvinfo : EIATTR_SYSCALL_OFFSETS
	.align		4
        /*0020*/ 	.byte	0x04, 0x46
        /*0022*/ 	.short	(.L_12 - .L_11)


	//   ....[0]....
.L_11:
        /*0024*/ 	.word	0x000000b0


	//----- nvinfo : EIATTR_EXIT_INSTR_OFFSETS
	.align		4
.L_12:
        /*0028*/ 	.byte	0x04, 0x1c
        /*002a*/ 	.short	(.L_14 - .L_13)


	//   ....[0]....
.L_13:
        /*002c*/ 	.word	0x00000030


	//   ....[1]....
        /*0030*/ 	.word	0x000000c0


	//----- nvinfo : EIATTR_CRS_STACK_SIZE
	.align		4
.L_14:
        /*0034*/ 	.byte	0x04, 0x1e
        /*0036*/ 	.short	(.L_16 - .L_15)
.L_15:
        /*0038*/ 	.word	0x00000000


	//----- nvinfo : EIATTR_SW_WAR
	.align		4
.L_16:
        /*003c*/ 	.byte	0x04, 0x36
        /*003e*/ 	.short	(.L_18 - .L_17)
.L_17:
        /*0040*/ 	.word	0x00000008
.L_18:


//--------------------- .nv.callgraph             --------------------------
	.section	.nv.callgraph,"",@"SHT_CUDA_CALLGRAPH"
	.align	4
	.sectionentsize	8
	.align		4
        /*0000*/ 	.word	0x00000000
	.align		4
        /*0004*/ 	.word	0xffffffff
	.align		4
        /*0008*/ 	.word	index@(_Z12helloFromGPUv)
	.align		4
        /*000c*/ 	.word	index@(vprintf)
	.align		4
        /*0010*/ 	.word	0x00000000
	.align		4
        /*0014*/ 	.word	0xfffffffe
	.align		4
        /*0018*/ 	.word	0x00000000
	.align		4
        /*001c*/ 	.word	0xfffffffd
	.align		4
        /*0020*/ 	.word	0x00000000
	.align		4
        /*0024*/ 	.word	0xfffffffc


//--------------------- .nv.constant4             --------------------------
	.section	.nv.constant4,"a",@progbits
	.align	8
	.align		8
.nv.constant4:
        /*0000*/ 	.dword	vprintf
	.align		8
        /*0008*/ 	.dword	$str


//--------------------- .text._Z12helloFromGPUv   --------------------------
	.section	.text._Z12helloFromGPUv,"ax",@progbits
	.align	128
        .global         _Z12helloFromGPUv
        .type           _Z12helloFromGPUv,@function
        .size           _Z12helloFromGPUv,(.L_x_2 - _Z12helloFromGPUv)
        .other          _Z12helloFromGPUv,@"STO_CUDA_ENTRY STV_DEFAULT"
_Z12helloFromGPUv:
.text._Z12helloFromGPUv:
[----:B------:R-:W0:Y:S01]  /*0000*/  LDC R1, c[0x0][0x37c] ;  /* 0x0000df00ff017b82 */ /* 0x000e220000000800 */
[----:B------:R-:W1:Y:S02]  /*0010*/  S2R R0, SR_TID.X ;  /* 0x0000000000007919 */ /* 0x000e640000002100 */
[----:B-1----:R-:W-:-:S13]  /*0020*/  ISETP.NE.AND P0, PT, R0, RZ, PT ;  /* 0x000000ff0000720c */ /* 0x002fda0003f05270 */
[----:B------:R-:W-:Y:S05]  /*0030*/  @P0 EXIT ;  /* 0x000000000000094d */ /* 0x000fea0003800000 */
[----:B------:R-:W-:Y:S01]  /*0040*/  MOV R0, 0x0 ;  /* 0x0000000000007802 */ /* 0x000fe20000000f00 */
[----:B------:R-:W1:Y:S01]  /*0050*/  LDCU.64 UR4, c[0x4][0x8] ;  /* 0x01000100ff0477ac */ /* 0x000e620008000a00 */
[----:B------:R-:W-:Y:S02]  /*0060*/  CS2R R6, SRZ ;  /* 0x0000000000067805 */ /* 0x000fe4000001ff00 */
[----:B------:R2:W3:Y:S01]  /*0070*/  LDC.64 R2, c[0x4][R0] ;  /* 0x0100000000027b82 */ /* 0x0004e20000000a00 */
[----:B-1----:R-:W-:Y:S02]  /*0080*/  IMAD.U32 R4, RZ, RZ, UR4 ;  /* 0x00000004ff047e24 */ /* 0x002fe4000f8e00ff */
[----:B--2---:R-:W-:-:S07]  /*0090*/  IMAD.U32 R5, RZ, RZ, UR5 ;  /* 0x00000005ff057e24 */ /* 0x004fce000f8e00ff */
[----:B------:R-:W-:-:S07]  /*00a0*/  LEPC R20, `(.L_x_0) ;  /* 0x000000001014794e */ /* 0x000fce0000000000 */
[----:B0--3--:R-:W-:Y:S05]  /*00b0*/  CALL.ABS.NOINC R2 ;  /* 0x0000000002007343 */ /* 0x009fea0003c00000 */
.L_x_0:
[----:B------:R-:W-:Y:S05]  /*00c0*/  EXIT ;  /* 0x000000000000794d */ /* 0x000fea0003800000 */
.L_x_1:
[----:B------:R-:W-:-:S00]  /*00d0*/  BRA `(.L_x_1) ;  /* 0xfffffffc00fc7947 */ /* 0x000fc0000383ffff */
[----:B------:R-:W-:-:S00]  /*00e0*/  NOP ;  /* 0x0000000000007918 */ /* 0x000fc00000000000 */
        /* <DEDUP_REMOVED lines=9> */
.L_x_2:


//--------------------- .nv.global.init           --------------------------
	.section	.nv.global.init,"aw",@progbits
.nv.global.init:
	.type		$str,@object
	.size		$str,(.L_0 - $str)
$str:
        /*0000*/ 	.byte	0x48, 0x65, 0x6c, 0x6c, 0x6f, 0x20, 0x66, 0x72, 0x6f, 0x6d, 0x20, 0x74, 0x68, 0x65, 0x20, 0x47
        /*0010*/ 	.byte	0x50, 0x55, 0x21, 0x0a, 0x00
.L_0:


//--------------------- .nv.shared.reserved.0     --------------------------
	.section	.nv.shared.reserved.0,"aw",@nobits
	.weak		__nv_reservedSMEM_offset_0_alias
	.size		__nv_reservedSMEM_offset_0_alias, 0, 64
	.other		__nv_reservedSMEM_offset_0_alias,@"STO_CUDA_RESERVED_SHARED STV_DEFAULT"
__nv_reservedSMEM_offset_0_alias:
	.zero		0
	.zero		64


//--------------------- .nv.constant0._Z12helloFromGPUv --------------------------
	.section	.nv.constant0._Z12helloFromGPUv,"a",@progbits
	.sectionflags	@""
	.align	4
.nv.constant0._Z12helloFromGPUv:
	.zero		896


//--------------------- SYMBOLS --------------------------

	.type		.nv.reservedSmem.offset0,@object
	.size		.nv.reservedSmem.offset0,0x4
	.type		vprintf,@function
